	.headerflags	@"EF_CUDA_TEXMODE_UNIFIED EF_CUDA_64BIT_ADDRESS EF_CUDA_ACCELERATORS EF_CUDA_SM90 EF_CUDA_VIRTUAL_SM(EF_CUDA_SM90)"
	.elftype	@"ET_EXEC"


//--------------------- .nv.info                  --------------------------
	.section	.nv.info,"",@"SHT_CUDA_INFO"
	.align	4


	//----- nvinfo : EIATTR_REGCOUNT
	.align		4
        /*0000*/ 	.byte	0x04, 0x2f
        /*0002*/ 	.short	(.L_3 - .L_2)
	.align		4
.L_2:
        /*0004*/ 	.word	index@(triton_poi_fused__native_batch_norm_legit_no_training_hardtanh_9)
        /*0008*/ 	.word	0x0000001c


	//----- nvinfo : EIATTR_MIN_STACK_SIZE
	.align		4
.L_3:
        /*000c*/ 	.byte	0x04, 0x12
        /*000e*/ 	.short	(.L_5 - .L_4)
	.align		4
.L_4:
        /*0010*/ 	.word	index@(triton_poi_fused__native_batch_norm_legit_no_training_hardtanh_9)
        /*0014*/ 	.word	0x00000000


	//----- nvinfo : EIATTR_FRAME_SIZE
	.align		4
.L_5:
        /*0018*/ 	.byte	0x04, 0x11
        /*001a*/ 	.short	(.L_7 - .L_6)
	.align		4
.L_6:
        /*001c*/ 	.word	index@(triton_poi_fused__native_batch_norm_legit_no_training_hardtanh_9)
        /*0020*/ 	.word	0x00000000


	//----- nvinfo : EIATTR_MIN_STACK_SIZE
	.align		4
.L_7:
        /*0024*/ 	.byte	0x04, 0x12
        /*0026*/ 	.short	(.L_9 - .L_8)
	.align		4
.L_8:
        /*0028*/ 	.word	index@(triton_poi_fused__native_batch_norm_legit_no_training_hardtanh_9)
        /*002c*/ 	.word	0x00000000
.L_9:


//--------------------- .nv.info.triton_poi_fused__native_batch_norm_legit_no_training_hardtanh_9 --------------------------
	.section	.nv.info.triton_poi_fused__native_batch_norm_legit_no_training_hardtanh_9,"",@"SHT_CUDA_INFO"
	.sectionflags	@""
	.align	4


	//----- nvinfo : EIATTR_CUDA_API_VERSION
	.align		4
        /*0000*/ 	.byte	0x04, 0x37
        /*0002*/ 	.short	(.L_11 - .L_10)
.L_10:
        /*0004*/ 	.word	0x0000007c


	//----- nvinfo : EIATTR_KPARAM_INFO
	.align		4
.L_11:
        /*0008*/ 	.byte	0x04, 0x17
        /*000a*/ 	.short	(.L_13 - .L_12)
.L_12:
        /*000c*/ 	.word	0x00000000
        /*0010*/ 	.short	0x0006
        /*0012*/ 	.short	0x0030
        /*0014*/ 	.byte	0x00, 0xf0, 0x11, 0x00


	//----- nvinfo : EIATTR_KPARAM_INFO
	.align		4
.L_13:
        /*0018*/ 	.byte	0x04, 0x17
        /*001a*/ 	.short	(.L_15 - .L_14)
.L_14:
        /*001c*/ 	.word	0x00000000
        /*0020*/ 	.short	0x0005
        /*0022*/ 	.short	0x0028
        /*0024*/ 	.byte	0x00, 0xf4, 0x21, 0x00


	//----- nvinfo : EIATTR_KPARAM_INFO
	.align		4
.L_15:
        /*0028*/ 	.byte	0x04, 0x17
        /*002a*/ 	.short	(.L_17 - .L_16)
.L_16:
        /*002c*/ 	.word	0x00000000
        /*0030*/ 	.short	0x0004
        /*0032*/ 	.short	0x0020
        /*0034*/ 	.byte	0x00, 0xf4, 0x21, 0x00


	//----- nvinfo : EIATTR_KPARAM_INFO
	.align		4
.L_17:
        /*0038*/ 	.byte	0x04, 0x17
        /*003a*/ 	.short	(.L_19 - .L_18)
.L_18:
        /*003c*/ 	.word	0x00000000
        /*0040*/ 	.short	0x0003
        /*0042*/ 	.short	0x0018
        /*0044*/ 	.byte	0x00, 0xf4, 0x21, 0x00


	//----- nvinfo : EIATTR_KPARAM_INFO
	.align		4
.L_19:
        /*0048*/ 	.byte	0x04, 0x17
        /*004a*/ 	.short	(.L_21 - .L_20)
.L_20:
        /*004c*/ 	.word	0x00000000
        /*0050*/ 	.short	0x0002
        /*0052*/ 	.short	0x0010
        /*0054*/ 	.byte	0x00, 0xf4, 0x21, 0x00


	//----- nvinfo : EIATTR_KPARAM_INFO
	.align		4
.L_21:
        /*0058*/ 	.byte	0x04, 0x17
        /*005a*/ 	.short	(.L_23 - .L_22)
.L_22:
        /*005c*/ 	.word	0x00000000
        /*0060*/ 	.short	0x0001
        /*0062*/ 	.short	0x0008
        /*0064*/ 	.byte	0x00, 0xf4, 0x21, 0x00


	//----- nvinfo : EIATTR_KPARAM_INFO
	.align		4
.L_23:
        /*0068*/ 	.byte	0x04, 0x17
        /*006a*/ 	.short	(.L_25 - .L_24)
.L_24:
        /*006c*/ 	.word	0x00000000
        /*0070*/ 	.short	0x0000
        /*0072*/ 	.short	0x0000
        /*0074*/ 	.byte	0x00, 0xf4, 0x21, 0x00


	//----- nvinfo : EIATTR_SPARSE_MMA_MASK
	.align		4
.L_25:
        /*0078*/ 	.byte	0x03, 0x50
        /*007a*/ 	.short	0x0000


	//----- nvinfo : EIATTR_MAXREG_COUNT
	.align		4
        /*007c*/ 	.byte	0x03, 0x1b
        /*007e*/ 	.short	0x00ff


	//----- nvinfo : EIATTR_EXIT_INSTR_OFFSETS
	.align		4
        /*0080*/ 	.byte	0x04, 0x1c
        /*0082*/ 	.short	(.L_27 - .L_26)


	//   ....[0]....
.L_26:
        /*0084*/ 	.word	0x00000670


	//----- nvinfo : EIATTR_REQNTID
	.align		4
.L_27:
        /*0088*/ 	.byte	0x04, 0x10
        /*008a*/ 	.short	(.L_29 - .L_28)
.L_28:
        /*008c*/ 	.word	0x00000080
        /*0090*/ 	.word	0x00000001
        /*0094*/ 	.word	0x00000001


	//----- nvinfo : EIATTR_CBANK_PARAM_SIZE
	.align		4
.L_29:
        /*0098*/ 	.byte	0x03, 0x19
        /*009a*/ 	.short	0x0034


	//----- nvinfo : EIATTR_PARAM_CBANK
	.align		4
        /*009c*/ 	.byte	0x04, 0x0a
        /*009e*/ 	.short	(.L_31 - .L_30)
	.align		4
.L_30:
        /*00a0*/ 	.word	index@(.nv.constant0.triton_poi_fused__native_batch_norm_legit_no_training_hardtanh_9)
        /*00a4*/ 	.short	0x0210
        /*00a6*/ 	.short	0x0034


	//----- nvinfo : EIATTR_SW_WAR
	.align		4
.L_31:
        /*00a8*/ 	.byte	0x04, 0x36
        /*00aa*/ 	.short	(.L_33 - .L_32)
.L_32:
        /*00ac*/ 	.word	0x00000008
.L_33:


//--------------------- .nv.callgraph             --------------------------
	.section	.nv.callgraph,"",@"SHT_CUDA_CALLGRAPH"
	.align	4
	.sectionentsize	8
	.align		4
        /*0000*/ 	.word	0x00000000
	.align		4
        /*0004*/ 	.word	0xffffffff
	.align		4
        /*0008*/ 	.word	0x00000000
	.align		4
        /*000c*/ 	.word	0xfffffffe
	.align		4
        /*0010*/ 	.word	0x00000000
	.align		4
        /*0014*/ 	.word	0xfffffffd
	.align		4
        /*0018*/ 	.word	0x00000000
	.align		4
        /*001c*/ 	.word	0xfffffffc


//--------------------- .nv.constant4             --------------------------
	.section	.nv.constant4,"a",@progbits
	.align	8
	.align		8
.nv.constant4:
        /*0000*/ 	.dword	_$_str
	.align		8
        /*0008*/ 	.dword	_$_str_$_2


//--------------------- .text.triton_poi_fused__native_batch_norm_legit_no_training_hardtanh_9 --------------------------
	.section	.text.triton_poi_fused__native_batch_norm_legit_no_training_hardtanh_9,"ax",@progbits
	.align	128
        .global         triton_poi_fused__native_batch_norm_legit_no_training_hardtanh_9
        .type           triton_poi_fused__native_batch_norm_legit_no_training_hardtanh_9,@function
        .size           triton_poi_fused__native_batch_norm_legit_no_training_hardtanh_9,(.L_x_1 - triton_poi_fused__native_batch_norm_legit_no_training_hardtanh_9)
        .other          triton_poi_fused__native_batch_norm_legit_no_training_hardtanh_9,@"STO_CUDA_ENTRY STV_DEFAULT"
triton_poi_fused__native_batch_norm_legit_no_training_hardtanh_9:
.text.triton_poi_fused__native_batch_norm_legit_no_training_hardtanh_9:
[----:B------:R-:W-:Y:S01]  /*0000*/  LDC R1, c[0x0][0x28] ;  /* 0x00000a00ff017b82 */ /* 0x000fe20000000800 */
[----:B------:R-:W1:Y:S07]  /*0010*/  S2R R0, SR_TID.X ;  /* 0x0000000000007919 */ /* 0x000e6e0000002100 */
[----:B------:R-:W2:Y:S01]  /*0020*/  LDC.64 R4, c[0x0][0x220] ;  /* 0x00008800ff047b82 */ /* 0x000ea20000000a00 */
[----:B------:R-:W-:Y:S01]  /*0030*/  ULDC.64 UR4, c[0x0][0x208] ;  /* 0x0000820000047ab9 */ /* 0x000fe20000000a00 */
[----:B------:R-:W3:Y:S06]  /*0040*/  S2R R7, SR_CTAID.X ;  /* 0x0000000000077919 */ /* 0x000eec0000002500 */
[----:B------:R-:W4:Y:S08]  /*0050*/  LDC.64 R8, c[0x0][0x210] ;  /* 0x00008400ff087b82 */ /* 0x000f300000000a00 */
[----:B------:R-:W5:Y:S08]  /*0060*/  LDC.64 R12, c[0x0][0x218] ;  /* 0x00008600ff0c7b82 */ /* 0x000f700000000a00 */
[----:B------:R-:W5:Y:S01]  /*0070*/  LDC.64 R20, c[0x0][0x228] ;  /* 0x00008a00ff147b82 */ /* 0x000f620000000a00 */
[----:B-1----:R-:W-:-:S07]  /*0080*/  SHF.L.U32 R0, R0, 0x2, RZ ;  /* 0x0000000200007819 */ /* 0x002fce00000006ff */
[----:B------:R-:W1:Y:S01]  /*0090*/  LDC.64 R16, c[0x0][0x230] ;  /* 0x00008c00ff107b82 */ /* 0x000e620000000a00 */
[----:B---3--:R-:W-:Y:S02]  /*00a0*/  SHF.R.S32.HI R3, RZ, 0x16, R7 ;  /* 0x00000016ff037819 */ /* 0x008fe40000011407 */
[----:B------:R-:W-:Y:S02]  /*00b0*/  LOP3.LUT R0, R0, 0x1fc, RZ, 0xc0, !PT ;  /* 0x000001fc00007812 */ /* 0x000fe400078ec0ff */
[----:B------:R-:W-:Y:S02]  /*00c0*/  SGXT R3, R3, 0x1 ;  /* 0x000000010303781a */ /* 0x000fe40000000200 */
[----:B------:R-:W-:-:S04]  /*00d0*/  LEA R0, R7, R0, 0x9 ;  /* 0x0000000007007211 */ /* 0x000fc800078e48ff */
[----:B------:R-:W-:-:S04]  /*00e0*/  LEA.HI R3, R3, R0, RZ, 0x6 ;  /* 0x0000000003037211 */ /* 0x000fc800078f30ff */
[----:B------:R-:W-:-:S04]  /*00f0*/  LOP3.LUT R3, R3, 0xffffffc0, RZ, 0xc0, !PT ;  /* 0xffffffc003037812 */ /* 0x000fc800078ec0ff */
[----:B------:R-:W-:-:S05]  /*0100*/  IADD3 R2, R0, -R3, RZ ;  /* 0x8000000300027210 */ /* 0x000fca0007ffe0ff */
[----:B--2---:R-:W-:-:S06]  /*0110*/  IMAD.WIDE R4, R2, 0x4, R4 ;  /* 0x0000000402047825 */ /* 0x004fcc00078e0204 */
[----:B------:R-:W2:Y:S01]  /*0120*/  LDG.E.EL.128 R4, desc[UR4][R4.64] ;  /* 0x0000000404047981 */ /* 0x000ea2000c2e1d00 */
[----:B----4-:R-:W-:-:S04]  /*0130*/  IMAD.WIDE R8, R0, 0x4, R8 ;  /* 0x0000000400087825 */ /* 0x010fc800078e0208 */
[C---:B-----5:R-:W-:Y:S02]  /*0140*/  IMAD.WIDE R12, R2.reuse, 0x4, R12 ;  /* 0x00000004020c7825 */ /* 0x060fe400078e020c */
[----:B------:R-:W3:Y:S04]  /*0150*/  LDG.E.128 R8, desc[UR4][R8.64] ;  /* 0x0000000408087981 */ /* 0x000ee8000c1e1d00 */
[----:B------:R-:W3:Y:S01]  /*0160*/  LDG.E.EL.128 R12, desc[UR4][R12.64] ;  /* 0x000000040c0c7981 */ /* 0x000ee2000c2e1d00 */
[----:B0-----:R-:W-:-:S04]  /*0170*/  IMAD.WIDE R20, R2, 0x4, R20 ;  /* 0x0000000402147825 */ /* 0x001fc800078e0214 */
[----:B-1----:R-:W-:Y:S02]  /*0180*/  IMAD.WIDE R16, R2, 0x4, R16 ;  /* 0x0000000402107825 */ /* 0x002fe400078e0210 */
[----:B------:R-:W4:Y:S04]  /*0190*/  LDG.E.EL.128 R20, desc[UR4][R20.64] ;  /* 0x0000000414147981 */ /* 0x000f28000c2e1d00 */
[----:B------:R-:W4:Y:S01]  /*01a0*/  LDG.E.EL.128 R16, desc[UR4][R16.64] ;  /* 0x0000000410107981 */ /* 0x000f22000c2e1d00 */
[----:B------:R-:W-:Y:S01]  /*01b0*/  HFMA2.MMA R2, -RZ, RZ, 1.625, 0 ;  /* 0x3e800000ff027435 */ /* 0x000fe200000001ff */
[----:B--2---:R-:W-:Y:S01]  /*01c0*/  FADD R4, R4, 9.9999997473787516356e-06 ;  /* 0x3727c5ac04047421 */ /* 0x004fe20000000000 */
[----:B------:R-:W-:Y:S01]  /*01d0*/  FADD R7, R7, 9.9999997473787516356e-06 ;  /* 0x3727c5ac07077421 */ /* 0x000fe20000000000 */
[----:B------:R-:W-:Y:S01]  /*01e0*/  FADD R5, R5, 9.9999997473787516356e-06 ;  /* 0x3727c5ac05057421 */ /* 0x000fe20000000000 */
[----:B------:R-:W-:Y:S01]  /*01f0*/  FADD R6, R6, 9.9999997473787516356e-06 ;  /* 0x3727c5ac06067421 */ /* 0x000fe20000000000 */
[----:B------:R-:W0:Y:S01]  /*0200*/  MUFU.SQRT R24, R4 ;  /* 0x0000000400187308 */ /* 0x000e220000002000 */
[----:B---3--:R-:W-:-:S07]  /*0210*/  FADD R8, R8, -R12 ;  /* 0x8000000c08087221 */ /* 0x008fce0000000000 */
[----:B------:R-:W1:Y:S01]  /*0220*/  MUFU.SQRT R7, R7 ;  /* 0x0000000700077308 */ /* 0x000e620000002000 */
[----:B------:R-:W-:Y:S01]  /*0230*/  FADD R9, R9, -R13 ;  /* 0x8000000d09097221 */ /* 0x000fe20000000000 */
[----:B------:R-:W-:Y:S01]  /*0240*/  FADD R10, R10, -R14 ;  /* 0x8000000e0a0a7221 */ /* 0x000fe20000000000 */
[----:B------:R-:W-:Y:S01]  /*0250*/  FADD R14, R11, -R15 ;  /* 0x8000000f0b0e7221 */ /* 0x000fe20000000000 */
[----:B0-----:R-:W-:-:S04]  /*0260*/  FSETP.GT.AND P6, PT, R24, 8.50705917302346158658e+37, PT ;  /* 0x7e8000001800780b */ /* 0x001fc80003fc4000 */
[----:B------:R-:W0:Y:S01]  /*0270*/  MUFU.SQRT R5, R5 ;  /* 0x0000000500057308 */ /* 0x000e220000002000 */
[----:B------:R-:W-:Y:S02]  /*0280*/  FSETP.GEU.AND P1, PT, R24, 1.175494350822287508e-38, PT ;  /* 0x008000001800780b */ /* 0x000fe40003f2e000 */
[----:B------:R-:W-:Y:S02]  /*0290*/  FSEL R3, R2, 1, P6 ;  /* 0x3f80000002037808 */ /* 0x000fe40003000000 */
[----:B-1----:R-:W-:-:S03]  /*02a0*/  FSETP.GT.AND P5, PT, R7, 8.50705917302346158658e+37, PT ;  /* 0x7e8000000700780b */ /* 0x002fc60003fa4000 */
[----:B------:R-:W1:Y:S01]  /*02b0*/  MUFU.SQRT R25, R6 ;  /* 0x0000000600197308 */ /* 0x000e620000002000 */
[----:B------:R-:W-:Y:S02]  /*02c0*/  FSETP.GEU.AND P2, PT, R7, 1.175494350822287508e-38, PT ;  /* 0x008000000700780b */ /* 0x000fe40003f4e000 */
[----:B------:R-:W-:Y:S01]  /*02d0*/  FSEL R12, R2, 1, P5 ;  /* 0x3f800000020c7808 */ /* 0x000fe20002800000 */
[----:B------:R-:W-:Y:S02]  /*02e0*/  @P6 FMUL R24, R24, 0.25 ;  /* 0x3e80000018186820 */ /* 0x000fe40000400000 */
[----:B------:R-:W-:Y:S01]  /*02f0*/  @!P1 FMUL R3, R3, 16777216 ;  /* 0x4b80000003039820 */ /* 0x000fe20000400000 */
[C---:B0-----:R-:W-:Y:S01]  /*0300*/  FSETP.GT.AND P3, PT, R5.reuse, 8.50705917302346158658e+37, PT ;  /* 0x7e8000000500780b */ /* 0x041fe20003f64000 */
[----:B------:R-:W-:Y:S01]  /*0310*/  @!P1 FMUL R24, R24, 16777216 ;  /* 0x4b80000018189820 */ /* 0x000fe20000400000 */
[----:B------:R-:W-:Y:S01]  /*0320*/  FSETP.GEU.AND P6, PT, R5, 1.175494350822287508e-38, PT ;  /* 0x008000000500780b */ /* 0x000fe20003fce000 */
[----:B------:R-:W-:-:S02]  /*0330*/  @P5 FMUL R7, R7, 0.25 ;  /* 0x3e80000007075820 */ /* 0x000fc40000400000 */
[----:B------:R-:W0:Y:S02]  /*0340*/  MUFU.RCP R6, R24 ;  /* 0x0000001800067308 */ /* 0x000e240000001000 */
[----:B------:R-:W-:Y:S01]  /*0350*/  @!P2 FMUL R12, R12, 16777216 ;  /* 0x4b8000000c0ca820 */ /* 0x000fe20000400000 */
[----:B-1----:R-:W-:Y:S01]  /*0360*/  FSETP.GT.AND P4, PT, R25, 8.50705917302346158658e+37, PT ;  /* 0x7e8000001900780b */ /* 0x002fe20003f84000 */
[----:B------:R-:W-:Y:S01]  /*0370*/  @!P2 FMUL R7, R7, 16777216 ;  /* 0x4b8000000707a820 */ /* 0x000fe20000400000 */
[----:B------:R-:W-:Y:S02]  /*0380*/  FSETP.GEU.AND P0, PT, R25, 1.175494350822287508e-38, PT ;  /* 0x008000001900780b */ /* 0x000fe40003f0e000 */
[C---:B------:R-:W-:Y:S01]  /*0390*/  FSEL R13, R2.reuse, 1, P4 ;  /* 0x3f800000020d7808 */ /* 0x040fe20002000000 */
[----:B------:R-:W-:Y:S01]  /*03a0*/  @P3 FMUL R5, R5, 0.25 ;  /* 0x3e80000005053820 */ /* 0x000fe20000400000 */
[----:B------:R-:W-:Y:S01]  /*03b0*/  FSEL R2, R2, 1, P3 ;  /* 0x3f80000002027808 */ /* 0x000fe20001800000 */
[----:B------:R-:W1:Y:S02]  /*03c0*/  MUFU.RCP R7, R7 ;  /* 0x0000000700077308 */ /* 0x000e640000001000 */
[----:B------:R-:W-:-:S02]  /*03d0*/  @!P6 FMUL R5, R5, 16777216 ;  /* 0x4b8000000505e820 */ /* 0x000fc40000400000 */
[----:B------:R-:W-:Y:S02]  /*03e0*/  @!P6 FMUL R2, R2, 16777216 ;  /* 0x4b8000000202e820 */ /* 0x000fe40000400000 */
[----:B------:R-:W-:Y:S01]  /*03f0*/  @P4 FMUL R25, R25, 0.25 ;  /* 0x3e80000019194820 */ /* 0x000fe20000400000 */
[----:B0-----:R-:W-:Y:S01]  /*0400*/  FMUL R3, R6, R3 ;  /* 0x0000000306037220 */ /* 0x001fe20000400000 */
[----:B------:R-:W0:Y:S01]  /*0410*/  MUFU.RCP R5, R5 ;  /* 0x0000000500057308 */ /* 0x000e220000001000 */
[----:B------:R-:W-:Y:S01]  /*0420*/  @!P0 FMUL R13, R13, 16777216 ;  /* 0x4b8000000d0d8820 */ /* 0x000fe20000400000 */
[----:B------:R-:W-:Y:S01]  /*0430*/  @!P0 FMUL R25, R25, 16777216 ;  /* 0x4b80000019198820 */ /* 0x000fe20000400000 */
[----:B------:R-:W-:Y:S01]  /*0440*/  FMUL R3, R3, R8 ;  /* 0x0000000803037220 */ /* 0x000fe20000400000 */
[----:B-1----:R-:W-:-:S04]  /*0450*/  FMUL R7, R7, R12 ;  /* 0x0000000c07077220 */ /* 0x002fc80000400000 */
[----:B------:R-:W1:Y:S01]  /*0460*/  MUFU.RCP R4, R25 ;  /* 0x0000001900047308 */ /* 0x000e620000001000 */
[----:B----4-:R-:W-:Y:S01]  /*0470*/  FFMA R16, R20, R3, R16 ;  /* 0x0000000314107223 */ /* 0x010fe20000000010 */
[----:B------:R-:W-:Y:S01]  /*0480*/  FMUL R14, R7, R14 ;  /* 0x0000000e070e7220 */ /* 0x000fe20000400000 */
[----:B0-----:R-:W-:-:S03]  /*0490*/  FMUL R2, R5, R2 ;  /* 0x0000000205027220 */ /* 0x001fc60000400000 */
[----:B------:R-:W-:Y:S01]  /*04a0*/  FFMA R14, R23, R14, R19 ;  /* 0x0000000e170e7223 */ /* 0x000fe20000000013 */
[----:B------:R-:W-:-:S04]  /*04b0*/  FMUL R2, R2, R9 ;  /* 0x0000000902027220 */ /* 0x000fc80000400000 */
[----:B------:R-:W-:Y:S01]  /*04c0*/  FSETP.GTU.AND P0, PT, R14, RZ, PT ;  /* 0x000000ff0e00720b */ /* 0x000fe20003f0c000 */
[----:B-1----:R-:W-:Y:S01]  /*04d0*/  FMUL R13, R4, R13 ;  /* 0x0000000d040d7220 */ /* 0x002fe20000400000 */
[----:B------:R-:W-:Y:S02]  /*04e0*/  FFMA R17, R21, R2, R17 ;  /* 0x0000000215117223 */ /* 0x000fe40000000011 */
[----:B------:R-:W-:Y:S01]  /*04f0*/  FSEL R7, R14, RZ, P0 ;  /* 0x000000ff0e077208 */ /* 0x000fe20000000000 */
[----:B------:R-:W0:Y:S01]  /*0500*/  LDC.64 R2, c[0x0][0x238] ;  /* 0x00008e00ff027b82 */ /* 0x000e220000000a00 */
[----:B------:R-:W-:Y:S01]  /*0510*/  FMUL R13, R13, R10 ;  /* 0x0000000a0d0d7220 */ /* 0x000fe20000400000 */
[----:B------:R-:W-:Y:S02]  /*0520*/  FSETP.GTU.AND P0, PT, R16, RZ, PT ;  /* 0x000000ff1000720b */ /* 0x000fe40003f0c000 */
[----:B------:R-:W-:Y:S01]  /*0530*/  FSETP.GTU.AND P2, PT, R17, RZ, PT ;  /* 0x000000ff1100720b */ /* 0x000fe20003f4c000 */
[----:B------:R-:W-:Y:S01]  /*0540*/  FFMA R13, R22, R13, R18 ;  /* 0x0000000d160d7223 */ /* 0x000fe20000000012 */
[----:B------:R-:W-:-:S02]  /*0550*/  FSETP.GEU.AND P5, PT, R7, 6, PT ;  /* 0x40c000000700780b */ /* 0x000fc40003fae000 */
[----:B------:R-:W-:Y:S02]  /*0560*/  FSEL R5, R17, RZ, P2 ;  /* 0x000000ff11057208 */ /* 0x000fe40001000000 */
[C---:B------:R-:W-:Y:S02]  /*0570*/  FSETP.GTU.AND P1, PT, R13.reuse, RZ, PT ;  /* 0x000000ff0d00720b */ /* 0x040fe40003f2c000 */
[----:B------:R-:W-:Y:S02]  /*0580*/  FSEL R4, R16, RZ, P0 ;  /* 0x000000ff10047208 */ /* 0x000fe40000000000 */
[----:B------:R-:W-:Y:S02]  /*0590*/  FSEL R6, R13, RZ, P1 ;  /* 0x000000ff0d067208 */ /* 0x000fe40000800000 */
[----:B------:R-:W-:Y:S02]  /*05a0*/  FSETP.GEU.AND P2, PT, R5, 6, PT ;  /* 0x40c000000500780b */ /* 0x000fe40003f4e000 */
[----:B------:R-:W-:-:S02]  /*05b0*/  FSETP.GEU.AND P0, PT, R6, 6, PT ;  /* 0x40c000000600780b */ /* 0x000fc40003f0e000 */
[----:B------:R-:W-:Y:S02]  /*05c0*/  FSETP.GEU.AND P1, PT, R4, 6, PT ;  /* 0x40c000000400780b */ /* 0x000fe40003f2e000 */
[C---:B------:R-:W-:Y:S02]  /*05d0*/  FSETP.NAN.AND P6, PT, R7.reuse, R7, PT ;  /* 0x000000070700720b */ /* 0x040fe40003fc8000 */
[----:B------:R-:W-:Y:S01]  /*05e0*/  FSETP.NAN.AND P3, PT, R6, R6, PT ;  /* 0x000000060600720b */ /* 0x000fe20003f68000 */
[----:B0-----:R-:W-:Y:S01]  /*05f0*/  IMAD.WIDE R2, R0, 0x4, R2 ;  /* 0x0000000400027825 */ /* 0x001fe200078e0202 */
[----:B------:R-:W-:Y:S02]  /*0600*/  @P5 SEL R7, R7, 0x40c00000, P6 ;  /* 0x40c0000007075807 */ /* 0x000fe40003000000 */
[----:B------:R-:W-:Y:S02]  /*0610*/  FSETP.NAN.AND P4, PT, R5, R5, PT ;  /* 0x000000050500720b */ /* 0x000fe40003f88000 */
[----:B------:R-:W-:-:S02]  /*0620*/  FSETP.NAN.AND P5, PT, R4, R4, PT ;  /* 0x000000040400720b */ /* 0x000fc40003fa8000 */
[----:B------:R-:W-:Y:S02]  /*0630*/  @P0 SEL R6, R6, 0x40c00000, P3 ;  /* 0x40c0000006060807 */ /* 0x000fe40001800000 */
[----:B------:R-:W-:Y:S02]  /*0640*/  @P2 SEL R5, R5, 0x40c00000, P4 ;  /* 0x40c0000005052807 */ /* 0x000fe40002000000 */
[----:B------:R-:W-:-:S05]  /*0650*/  @P1 SEL R4, R4, 0x40c00000, P5 ;  /* 0x40c0000004041807 */ /* 0x000fca0002800000 */
[----:B------:R-:W-:Y:S01]  /*0660*/  STG.E.128 desc[UR4][R2.64], R4 ;  /* 0x0000000402007986 */ /* 0x000fe2000c101d04 */
[----:B------:R-:W-:Y:S05]  /*0670*/  EXIT ;  /* 0x000000000000794d */ /* 0x000fea0003800000 */
.L_x_0:
[----:B------:R-:W-:-:S00]  /*0680*/  BRA `(.L_x_0) ;  /* 0xfffffffc00fc7947 */ /* 0x000fc0000383ffff */
[----:B------:R-:W-:-:S00]  /*0690*/  NOP ;  /* 0x0000000000007918 */ /* 0x000fc00000000000 */
        /* <DEDUP_REMOVED lines=14> */
.L_x_1:


//--------------------- .nv.global.init           --------------------------
	.section	.nv.global.init,"aw",@progbits
.nv.global.init:
	.type		_$_str,@object
	.size		_$_str,(_$_str_$_2 - _$_str)
_$_str:
        /*0000*/ 	.byte	0x5f, 0x5f, 0x43, 0x55, 0x44, 0x41, 0x5f, 0x46, 0x54, 0x5a, 0x00
	.type		_$_str_$_2,@object
	.size		_$_str_$_2,(.L_1 - _$_str_$_2)
_$_str_$_2:
        /*000b*/ 	.byte	0x5f, 0x5f, 0x43, 0x55, 0x44, 0x41, 0x5f, 0x50, 0x52, 0x45, 0x43, 0x5f, 0x53, 0x51, 0x52, 0x54
        /*001b*/ 	.byte	0x00
.L_1:


//--------------------- .nv.constant0.triton_poi_fused__native_batch_norm_legit_no_training_hardtanh_9 --------------------------
	.section	.nv.constant0.triton_poi_fused__native_batch_norm_legit_no_training_hardtanh_9,"a",@progbits
	.sectionflags	@""
	.align	4
.nv.constant0.triton_poi_fused__native_batch_norm_legit_no_training_hardtanh_9:
	.zero		580
